//
// Generated by NVIDIA NVVM Compiler
//
// Compiler Build ID: CL-36424714
// Cuda compilation tools, release 13.0, V13.0.88
// Based on NVVM 20.0.0
//

.version 9.0
.target sm_100
.address_size 64

	// .globl	_Z12helloFromGpuv
.extern .func  (.param .b32 func_retval0) vprintf
(
	.param .b64 vprintf_param_0,
	.param .b64 vprintf_param_1
)
;
.global .align 1 .b8 $str[65] = {104, 101, 108, 108, 111, 32, 119, 111, 114, 108, 100, 32, 102, 114, 111, 109, 32, 103, 112, 117, 115, 33, 32, 97, 110, 100, 32, 98, 108, 111, 99, 107, 32, 73, 100, 95, 120, 32, 105, 115, 32, 32, 37, 100, 32, 116, 104, 114, 101, 97, 100, 32, 73, 100, 95, 120, 32, 105, 115, 32, 37, 100, 32, 10};

.visible .entry _Z12helloFromGpuv()
{
	.local .align 8 .b8 	__local_depot0[8];
	.reg .b64 	%SP;
	.reg .b64 	%SPL;
	.reg .b32 	%r<5>;
	.reg .b64 	%rd<5>;

	mov.u64 	%SPL, __local_depot0;
	cvta.local.u64 	%SP, %SPL;
	add.u64 	%rd1, %SP, 0;
	add.u64 	%rd2, %SPL, 0;
	mov.u32 	%r1, %ctaid.x;
	mov.u32 	%r2, %tid.x;
	st.local.v2.u32 	[%rd2], {%r1, %r2};
	mov.u64 	%rd3, $str;
	cvta.global.u64 	%rd4, %rd3;
	{ // callseq 0, 0
	.param .b64 param0;
	st.param.b64 	[param0], %rd4;
	.param .b64 param1;
	st.param.b64 	[param1], %rd1;
	.param .b32 retval0;
	call.uni (retval0), 
	vprintf, 
	(
	param0, 
	param1
	);
	ld.param.b32 	%r3, [retval0];
	} // callseq 0
	ret;

}


// ===== COMPILED SASS (sm_100) =====

	.target	sm_100

	.elftype	@"ET_EXEC"


//--------------------- .note.nv.tkinfo           --------------------------
	.section	.note.nv.tkinfo,"",@"SHT_NOTE"
	.sectionflags	@"SHF_NOTE_NV_TKINFO"
	.tkinfo
        /*0018*/ 	.word	0x00000002
        /*0030*/ 	.string	""
        /*0030*/ 	.string	"ptxas"
        /*0030*/ 	.string	"Cuda compilation tools, release 13.0, V13.0.88"
        /*0030*/ 	.string	"Build cuda_13.0.r13.0/compiler.36424714_0"
        /*0030*/ 	.string	"-arch sm_100 -m 64 "



//--------------------- .note.nv.cuinfo           --------------------------
	.section	.note.nv.cuinfo,"",@"SHT_NOTE"
	.sectionflags	@"SHF_NOTE_NV_CUINFO"
        /*0018*/ 	.short	0x0002
        /*001a*/ 	.short	0x0064
        /*001c*/ 	.short	0x0082
	.zero		2


//--------------------- .nv.info                  --------------------------
	.section	.nv.info,"",@"SHT_CUDA_INFO"
	.align	4


	//----- nvinfo : EIATTR_REGCOUNT
	.align		4
        /*0000*/ 	.byte	0x04, 0x2f
        /*0002*/ 	.short	(.L_2 - .L_1)
	.align		4
.L_1:
        /*0004*/ 	.word	index@(_Z12helloFromGpuv)
        /*0008*/ 	.word	0x00000018


	//----- nvinfo : EIATTR_FRAME_SIZE
	.align		4
.L_2:
        /*000c*/ 	.byte	0x04, 0x11
        /*000e*/ 	.short	(.L_4 - .L_3)
	.align		4
.L_3:
        /*0010*/ 	.word	index@(_Z12helloFromGpuv)
        /*0014*/ 	.word	0x00000008


	//----- nvinfo : EIATTR_MIN_STACK_SIZE
	.align		4
.L_4:
        /*0018*/ 	.byte	0x04, 0x12
        /*001a*/ 	.short	(.L_6 - .L_5)
	.align		4
.L_5:
        /*001c*/ 	.word	index@(_Z12helloFromGpuv)
        /*0020*/ 	.word	0x00000008
.L_6:


//--------------------- .nv.compat                --------------------------
	.section	.nv.compat,"",@"SHT_CUDA_COMPAT_INFO"
	.align	4
        /*0000*/ 	.byte	0x02, 0x09, 0x00, 0x00, 0x02, 0x02, 0x01, 0x00, 0x02, 0x05, 0x05, 0x00, 0x03, 0x07, 0x01, 0x01
        /*0010*/ 	.byte	0x02, 0x03, 0x00, 0x00, 0x02, 0x06, 0x01, 0x00, 0x04, 0x0b, 0x08, 0x00, 0x09, 0x00, 0x00, 0x00
        /*0020*/ 	.byte	0x00, 0x00, 0x00, 0x00


//--------------------- .nv.info._Z12helloFromGpuv --------------------------
	.section	.nv.info._Z12helloFromGpuv,"",@"SHT_CUDA_INFO"
	.sectionflags	@""
	.align	4


	//----- nvinfo : EIATTR_CUDA_API_VERSION
	.align		4
        /*0000*/ 	.byte	0x04, 0x37
        /*0002*/ 	.short	(.L_8 - .L_7)
.L_7:
        /*0004*/ 	.word	0x00000082


	//----- nvinfo : EIATTR_SPARSE_MMA_MASK
	.align		4
.L_8:
        /*0008*/ 	.byte	0x03, 0x50
        /*000a*/ 	.short	0x0000


	//----- nvinfo : EIATTR_MAXREG_COUNT
	.align		4
        /*000c*/ 	.byte	0x03, 0x1b
        /*000e*/ 	.short	0x00ff


	//----- nvinfo : EIATTR_EXTERNS
	.align		4
        /*0010*/ 	.byte	0x04, 0x0f
        /*0012*/ 	.short	(.L_10 - .L_9)


	//   ....[0]....
	.align		4
.L_9:
        /*0014*/ 	.word	index@(vprintf)


	//----- nvinfo : EIATTR_MERCURY_ISA_VERSION
	.align		4
.L_10:
        /*0018*/ 	.byte	0x03, 0x5f
        /*001a*/ 	.short	0x0101


	//----- nvinfo : EIATTR_VRC_CTA_INIT_COUNT
	.align		4
        /*001c*/ 	.byte	0x02, 0x4a
	.zero		1
	.zero		1


	//----- nvinfo : EIATTR_SYSCALL_OFFSETS
	.align		4
        /*0020*/ 	.byte	0x04, 0x46
        /*0022*/ 	.short	(.L_12 - .L_11)


	//   ....[0]....
.L_11:
        /*0024*/ 	.word	0x000000f0


	//----- nvinfo : EIATTR_EXIT_INSTR_OFFSETS
	.align		4
.L_12:
        /*0028*/ 	.byte	0x04, 0x1c
        /*002a*/ 	.short	(.L_14 - .L_13)


	//   ....[0]....
.L_13:
        /*002c*/ 	.word	0x00000100


	//----- nvinfo : EIATTR_SW_WAR
	.align		4
.L_14:
        /*0030*/ 	.byte	0x04, 0x36
        /*0032*/ 	.short	(.L_16 - .L_15)
.L_15:
        /*0034*/ 	.word	0x00000008
.L_16:


//--------------------- .nv.callgraph             --------------------------
	.section	.nv.callgraph,"",@"SHT_CUDA_CALLGRAPH"
	.align	4
	.sectionentsize	8
	.align		4
        /*0000*/ 	.word	0x00000000
	.align		4
        /*0004*/ 	.word	0xffffffff
	.align		4
        /*0008*/ 	.word	index@(_Z12helloFromGpuv)
	.align		4
        /*000c*/ 	.word	index@(vprintf)
	.align		4
        /*0010*/ 	.word	0x00000000
	.align		4
        /*0014*/ 	.word	0xfffffffe
	.align		4
        /*0018*/ 	.word	0x00000000
	.align		4
        /*001c*/ 	.word	0xfffffffd
	.align		4
        /*0020*/ 	.word	0x00000000
	.align		4
        /*0024*/ 	.word	0xfffffffc


//--------------------- .nv.constant4             --------------------------
	.section	.nv.constant4,"a",@progbits
	.align	8
	.align		8
.nv.constant4:
        /*0000*/ 	.dword	vprintf
	.align		8
        /*0008*/ 	.dword	$str


//--------------------- .text._Z12helloFromGpuv   --------------------------
	.section	.text._Z12helloFromGpuv,"ax",@progbits
	.align	128
        .global         _Z12helloFromGpuv
        .type           _Z12helloFromGpuv,@function
        .size           _Z12helloFromGpuv,(.L_x_2 - _Z12helloFromGpuv)
        .other          _Z12helloFromGpuv,@"STO_CUDA_ENTRY STV_DEFAULT"
_Z12helloFromGpuv:
.text._Z12helloFromGpuv:
[----:B------:R-:W0:Y:S01]  /*0000*/  LDC R1, c[0x0][0x37c] ;  /* 0x0000df00ff017b82 */ /* 0x000e220000000800 */
[----:B------:R-:W1:Y:S01]  /*0010*/  S2R R8, SR_CTAID.X ;  /* 0x0000000000087919 */ /* 0x000e620000002500 */
[----:B0-----:R-:W-:Y:S01]  /*0020*/  VIADD R1, R1, 0xfffffff8 ;  /* 0xfffffff801017836 */ /* 0x001fe20000000000 */
[----:B------:R-:W-:Y:S01]  /*0030*/  MOV R0, 0x0 ;  /* 0x0000000000007802 */ /* 0x000fe20000000f00 */
[----:B------:R-:W0:Y:S01]  /*0040*/  LDCU UR4, c[0x0][0x2f8] ;  /* 0x00005f00ff0477ac */ /* 0x000e220008000800 */
[----:B------:R-:W1:Y:S03]  /*0050*/  S2R R9, SR_TID.X ;  /* 0x0000000000097919 */ /* 0x000e660000002100 */
[----:B------:R2:W3:Y:S01]  /*0060*/  LDC.64 R2, c[0x4][R0] ;  /* 0x0100000000027b82 */ /* 0x0004e20000000a00 */
[----:B------:R-:W4:Y:S01]  /*0070*/  LDCU.64 UR6, c[0x4][0x8] ;  /* 0x01000100ff0677ac */ /* 0x000f220008000a00 */
[----:B------:R-:W5:Y:S01]  /*0080*/  LDCU UR5, c[0x0][0x2fc] ;  /* 0x00005f80ff0577ac */ /* 0x000f620008000800 */
[----:B0-----:R-:W-:Y:S01]  /*0090*/  IADD3 R6, P0, PT, R1, UR4, RZ ;  /* 0x0000000401067c10 */ /* 0x001fe2000ff1e0ff */
[----:B----4-:R-:W-:Y:S01]  /*00a0*/  IMAD.U32 R4, RZ, RZ, UR6 ;  /* 0x00000006ff047e24 */ /* 0x010fe2000f8e00ff */
[----:B------:R-:W-:-:S03]  /*00b0*/  MOV R5, UR7 ;  /* 0x0000000700057c02 */ /* 0x000fc60008000f00 */
[----:B-----5:R-:W-:Y:S01]  /*00c0*/  IMAD.X R7, RZ, RZ, UR5, P0 ;  /* 0x00000005ff077e24 */ /* 0x020fe200080e06ff */
[----:B-1----:R2:W-:Y:S07]  /*00d0*/  STL.64 [R1], R8 ;  /* 0x0000000801007387 */ /* 0x0025ee0000100a00 */
[----:B------:R-:W-:-:S07]  /*00e0*/  LEPC R20, `(.L_x_0) ;  /* 0x000000001014794e */ /* 0x000fce0000000000 */
[----:B--23--:R-:W-:Y:S05]  /*00f0*/  CALL.ABS.NOINC R2 ;  /* 0x0000000002007343 */ /* 0x00cfea0003c00000 */
.L_x_0:
[----:B------:R-:W-:Y:S05]  /*0100*/  EXIT ;  /* 0x000000000000794d */ /* 0x000fea0003800000 */
.L_x_1:
[----:B------:R-:W-:-:S00]  /*0110*/  BRA `(.L_x_1) ;  /* 0xfffffffc00fc7947 */ /* 0x000fc0000383ffff */
[----:B------:R-:W-:-:S00]  /*0120*/  NOP ;  /* 0x0000000000007918 */ /* 0x000fc00000000000 */
        /* <DEDUP_REMOVED lines=13> */
.L_x_2:


//--------------------- .nv.global.init           --------------------------
	.section	.nv.global.init,"aw",@progbits
.nv.global.init:
	.type		$str,@object
	.size		$str,(.L_0 - $str)
$str:
        /*0000*/ 	.byte	0x68, 0x65, 0x6c, 0x6c, 0x6f, 0x20, 0x77, 0x6f, 0x72, 0x6c, 0x64, 0x20, 0x66, 0x72, 0x6f, 0x6d
        /*0010*/ 	.byte	0x20, 0x67, 0x70, 0x75, 0x73, 0x21, 0x20, 0x61, 0x6e, 0x64, 0x20, 0x62, 0x6c, 0x6f, 0x63, 0x6b
        /*0020*/ 	.byte	0x20, 0x49, 0x64, 0x5f, 0x78, 0x20, 0x69, 0x73, 0x20, 0x20, 0x25, 0x64, 0x20, 0x74, 0x68, 0x72
        /*0030*/ 	.byte	0x65, 0x61, 0x64, 0x20, 0x49, 0x64, 0x5f, 0x78, 0x20, 0x69, 0x73, 0x20, 0x25, 0x64, 0x20, 0x0a
        /*0040*/ 	.byte	0x00
.L_0:


//--------------------- .nv.shared.reserved.0     --------------------------
	.section	.nv.shared.reserved.0,"aw",@nobits
	.weak		__nv_reservedSMEM_offset_0_alias
	.size		__nv_reservedSMEM_offset_0_alias, 0, 64
	.other		__nv_reservedSMEM_offset_0_alias,@"STO_CUDA_RESERVED_SHARED STV_DEFAULT"
__nv_reservedSMEM_offset_0_alias:
	.zero		0
	.zero		64


//--------------------- .nv.constant0._Z12helloFromGpuv --------------------------
	.section	.nv.constant0._Z12helloFromGpuv,"a",@progbits
	.sectionflags	@""
	.align	4
.nv.constant0._Z12helloFromGpuv:
	.zero		896


//--------------------- SYMBOLS --------------------------

	.type		.nv.reservedSmem.offset0,@object
	.size		.nv.reservedSmem.offset0,0x4
	.type		vprintf,@function
